//
// Generated by NVIDIA NVVM Compiler
//
// Compiler Build ID: CL-36424714
// Cuda compilation tools, release 13.0, V13.0.88
// Based on NVVM 20.0.0
//

.version 9.0
.target sm_100
.address_size 64

	// .globl	_ZN3cub18CUB_300001_SM_10006detail11EmptyKernelIvEEvv
.global .align 1 .b8 _ZN41_INTERNAL_088dd6b1_4_k_cu_4ab71bd0_2317764cuda3std3__45__cpo5beginE[1];
.global .align 1 .b8 _ZN41_INTERNAL_088dd6b1_4_k_cu_4ab71bd0_2317764cuda3std3__45__cpo3endE[1];
.global .align 1 .b8 _ZN41_INTERNAL_088dd6b1_4_k_cu_4ab71bd0_2317764cuda3std3__45__cpo6cbeginE[1];
.global .align 1 .b8 _ZN41_INTERNAL_088dd6b1_4_k_cu_4ab71bd0_2317764cuda3std3__45__cpo4cendE[1];
.global .align 1 .b8 _ZN41_INTERNAL_088dd6b1_4_k_cu_4ab71bd0_2317764cuda3std3__45__cpo6rbeginE[1];
.global .align 1 .b8 _ZN41_INTERNAL_088dd6b1_4_k_cu_4ab71bd0_2317764cuda3std3__45__cpo4rendE[1];
.global .align 1 .b8 _ZN41_INTERNAL_088dd6b1_4_k_cu_4ab71bd0_2317764cuda3std3__45__cpo7crbeginE[1];
.global .align 1 .b8 _ZN41_INTERNAL_088dd6b1_4_k_cu_4ab71bd0_2317764cuda3std3__45__cpo5crendE[1];
.global .align 1 .b8 _ZN41_INTERNAL_088dd6b1_4_k_cu_4ab71bd0_2317764cuda3std3__443_GLOBAL__N__088dd6b1_4_k_cu_4ab71bd0_2317766ignoreE[1];
.global .align 1 .b8 _ZN41_INTERNAL_088dd6b1_4_k_cu_4ab71bd0_2317764cuda3std3__419piecewise_constructE[1];
.global .align 1 .b8 _ZN41_INTERNAL_088dd6b1_4_k_cu_4ab71bd0_2317764cuda3std3__48in_placeE[1];
.global .align 1 .b8 _ZN41_INTERNAL_088dd6b1_4_k_cu_4ab71bd0_2317764cuda3std3__420unreachable_sentinelE[1];
.global .align 1 .b8 _ZN41_INTERNAL_088dd6b1_4_k_cu_4ab71bd0_2317764cuda3std3__47nulloptE[1];
.global .align 1 .b8 _ZN41_INTERNAL_088dd6b1_4_k_cu_4ab71bd0_2317764cuda3std3__48unexpectE[1];
.global .align 1 .b8 _ZN41_INTERNAL_088dd6b1_4_k_cu_4ab71bd0_2317764cuda3std6ranges3__45__cpo4swapE[1];
.global .align 1 .b8 _ZN41_INTERNAL_088dd6b1_4_k_cu_4ab71bd0_2317764cuda3std6ranges3__45__cpo9iter_moveE[1];
.global .align 1 .b8 _ZN41_INTERNAL_088dd6b1_4_k_cu_4ab71bd0_2317764cuda3std6ranges3__45__cpo5beginE[1];
.global .align 1 .b8 _ZN41_INTERNAL_088dd6b1_4_k_cu_4ab71bd0_2317764cuda3std6ranges3__45__cpo3endE[1];
.global .align 1 .b8 _ZN41_INTERNAL_088dd6b1_4_k_cu_4ab71bd0_2317764cuda3std6ranges3__45__cpo6cbeginE[1];
.global .align 1 .b8 _ZN41_INTERNAL_088dd6b1_4_k_cu_4ab71bd0_2317764cuda3std6ranges3__45__cpo4cendE[1];
.global .align 1 .b8 _ZN41_INTERNAL_088dd6b1_4_k_cu_4ab71bd0_2317764cuda3std6ranges3__45__cpo7advanceE[1];
.global .align 1 .b8 _ZN41_INTERNAL_088dd6b1_4_k_cu_4ab71bd0_2317764cuda3std6ranges3__45__cpo9iter_swapE[1];
.global .align 1 .b8 _ZN41_INTERNAL_088dd6b1_4_k_cu_4ab71bd0_2317764cuda3std6ranges3__45__cpo4nextE[1];
.global .align 1 .b8 _ZN41_INTERNAL_088dd6b1_4_k_cu_4ab71bd0_2317764cuda3std6ranges3__45__cpo4prevE[1];
.global .align 1 .b8 _ZN41_INTERNAL_088dd6b1_4_k_cu_4ab71bd0_2317764cuda3std6ranges3__45__cpo4dataE[1];
.global .align 1 .b8 _ZN41_INTERNAL_088dd6b1_4_k_cu_4ab71bd0_2317764cuda3std6ranges3__45__cpo5cdataE[1];
.global .align 1 .b8 _ZN41_INTERNAL_088dd6b1_4_k_cu_4ab71bd0_2317764cuda3std6ranges3__45__cpo4sizeE[1];
.global .align 1 .b8 _ZN41_INTERNAL_088dd6b1_4_k_cu_4ab71bd0_2317764cuda3std6ranges3__45__cpo5ssizeE[1];
.global .align 1 .b8 _ZN41_INTERNAL_088dd6b1_4_k_cu_4ab71bd0_2317764cuda3std6ranges3__45__cpo8distanceE[1];
.global .align 1 .b8 _ZN41_INTERNAL_088dd6b1_4_k_cu_4ab71bd0_2317766thrust24THRUST_300001_SM_1000_NS6system6detail10sequential3seqE[1];
.global .align 1 .b8 _ZN41_INTERNAL_088dd6b1_4_k_cu_4ab71bd0_2317766thrust24THRUST_300001_SM_1000_NS12placeholders2_1E[1];
.global .align 1 .b8 _ZN41_INTERNAL_088dd6b1_4_k_cu_4ab71bd0_2317766thrust24THRUST_300001_SM_1000_NS12placeholders2_2E[1];
.global .align 1 .b8 _ZN41_INTERNAL_088dd6b1_4_k_cu_4ab71bd0_2317766thrust24THRUST_300001_SM_1000_NS12placeholders2_3E[1];
.global .align 1 .b8 _ZN41_INTERNAL_088dd6b1_4_k_cu_4ab71bd0_2317766thrust24THRUST_300001_SM_1000_NS12placeholders2_4E[1];
.global .align 1 .b8 _ZN41_INTERNAL_088dd6b1_4_k_cu_4ab71bd0_2317766thrust24THRUST_300001_SM_1000_NS12placeholders2_5E[1];
.global .align 1 .b8 _ZN41_INTERNAL_088dd6b1_4_k_cu_4ab71bd0_2317766thrust24THRUST_300001_SM_1000_NS12placeholders2_6E[1];
.global .align 1 .b8 _ZN41_INTERNAL_088dd6b1_4_k_cu_4ab71bd0_2317766thrust24THRUST_300001_SM_1000_NS12placeholders2_7E[1];
.global .align 1 .b8 _ZN41_INTERNAL_088dd6b1_4_k_cu_4ab71bd0_2317766thrust24THRUST_300001_SM_1000_NS12placeholders2_8E[1];
.global .align 1 .b8 _ZN41_INTERNAL_088dd6b1_4_k_cu_4ab71bd0_2317766thrust24THRUST_300001_SM_1000_NS12placeholders2_9E[1];
.global .align 1 .b8 _ZN41_INTERNAL_088dd6b1_4_k_cu_4ab71bd0_2317766thrust24THRUST_300001_SM_1000_NS12placeholders3_10E[1];

.visible .entry _ZN3cub18CUB_300001_SM_10006detail11EmptyKernelIvEEvv()
{


	ret;

}


// ===== COMPILED SASS (sm_100) =====

	.target	sm_100

	.elftype	@"ET_EXEC"


//--------------------- .note.nv.tkinfo           --------------------------
	.section	.note.nv.tkinfo,"",@"SHT_NOTE"
	.sectionflags	@"SHF_NOTE_NV_TKINFO"
	.tkinfo
        /*0018*/ 	.word	0x00000002
        /*0030*/ 	.string	""
        /*0030*/ 	.string	"ptxas"
        /*0030*/ 	.string	"Cuda compilation tools, release 13.0, V13.0.88"
        /*0030*/ 	.string	"Build cuda_13.0.r13.0/compiler.36424714_0"
        /*0030*/ 	.string	"-arch sm_100 -m 64 "



//--------------------- .note.nv.cuinfo           --------------------------
	.section	.note.nv.cuinfo,"",@"SHT_NOTE"
	.sectionflags	@"SHF_NOTE_NV_CUINFO"
        /*0018*/ 	.short	0x0002
        /*001a*/ 	.short	0x0064
        /*001c*/ 	.short	0x0082
	.zero		2


//--------------------- .nv.info                  --------------------------
	.section	.nv.info,"",@"SHT_CUDA_INFO"
	.align	4


	//----- nvinfo : EIATTR_REGCOUNT
	.align		4
        /*0000*/ 	.byte	0x04, 0x2f
        /*0002*/ 	.short	(.L_41 - .L_40)
	.align		4
.L_40:
        /*0004*/ 	.word	index@(_ZN3cub18CUB_300001_SM_10006detail11EmptyKernelIvEEvv)
        /*0008*/ 	.word	0x00000004


	//----- nvinfo : EIATTR_FRAME_SIZE
	.align		4
.L_41:
        /*000c*/ 	.byte	0x04, 0x11
        /*000e*/ 	.short	(.L_43 - .L_42)
	.align		4
.L_42:
        /*0010*/ 	.word	index@(_ZN3cub18CUB_300001_SM_10006detail11EmptyKernelIvEEvv)
        /*0014*/ 	.word	0x00000000


	//----- nvinfo : EIATTR_MIN_STACK_SIZE
	.align		4
.L_43:
        /*0018*/ 	.byte	0x04, 0x12
        /*001a*/ 	.short	(.L_45 - .L_44)
	.align		4
.L_44:
        /*001c*/ 	.word	index@(_ZN3cub18CUB_300001_SM_10006detail11EmptyKernelIvEEvv)
        /*0020*/ 	.word	0x00000000
.L_45:


//--------------------- .nv.compat                --------------------------
	.section	.nv.compat,"",@"SHT_CUDA_COMPAT_INFO"
	.align	4
        /*0000*/ 	.byte	0x02, 0x09, 0x00, 0x00, 0x02, 0x02, 0x01, 0x00, 0x02, 0x05, 0x05, 0x00, 0x03, 0x07, 0x01, 0x01
        /*0010*/ 	.byte	0x02, 0x03, 0x00, 0x00, 0x02, 0x06, 0x01, 0x00, 0x04, 0x0b, 0x08, 0x00, 0x09, 0x00, 0x00, 0x00
        /*0020*/ 	.byte	0x00, 0x00, 0x00, 0x00


//--------------------- .nv.info._ZN3cub18CUB_300001_SM_10006detail11EmptyKernelIvEEvv --------------------------
	.section	.nv.info._ZN3cub18CUB_300001_SM_10006detail11EmptyKernelIvEEvv,"",@"SHT_CUDA_INFO"
	.sectionflags	@""
	.align	4


	//----- nvinfo : EIATTR_CUDA_API_VERSION
	.align		4
        /*0000*/ 	.byte	0x04, 0x37
        /*0002*/ 	.short	(.L_47 - .L_46)
.L_46:
        /*0004*/ 	.word	0x00000082


	//----- nvinfo : EIATTR_SPARSE_MMA_MASK
	.align		4
.L_47:
        /*0008*/ 	.byte	0x03, 0x50
        /*000a*/ 	.short	0x0000


	//----- nvinfo : EIATTR_MAXREG_COUNT
	.align		4
        /*000c*/ 	.byte	0x03, 0x1b
        /*000e*/ 	.short	0x00ff


	//----- nvinfo : EIATTR_MERCURY_ISA_VERSION
	.align		4
        /*0010*/ 	.byte	0x03, 0x5f
        /*0012*/ 	.short	0x0101


	//----- nvinfo : EIATTR_VRC_CTA_INIT_COUNT
	.align		4
        /*0014*/ 	.byte	0x02, 0x4a
	.zero		1
	.zero		1


	//----- nvinfo : EIATTR_EXIT_INSTR_OFFSETS
	.align		4
        /*0018*/ 	.byte	0x04, 0x1c
        /*001a*/ 	.short	(.L_49 - .L_48)


	//   ....[0]....
.L_48:
        /*001c*/ 	.word	0x00000010


	//----- nvinfo : EIATTR_SW_WAR
	.align		4
.L_49:
        /*0020*/ 	.byte	0x04, 0x36
        /*0022*/ 	.short	(.L_51 - .L_50)
.L_50:
        /*0024*/ 	.word	0x00000008
.L_51:


//--------------------- .nv.callgraph             --------------------------
	.section	.nv.callgraph,"",@"SHT_CUDA_CALLGRAPH"
	.align	4
	.sectionentsize	8
	.align		4
        /*0000*/ 	.word	0x00000000
	.align		4
        /*0004*/ 	.word	0xffffffff
	.align		4
        /*0008*/ 	.word	0x00000000
	.align		4
        /*000c*/ 	.word	0xfffffffe
	.align		4
        /*0010*/ 	.word	0x00000000
	.align		4
        /*0014*/ 	.word	0xfffffffd
	.align		4
        /*0018*/ 	.word	0x00000000
	.align		4
        /*001c*/ 	.word	0xfffffffc


//--------------------- .nv.constant4             --------------------------
	.section	.nv.constant4,"a",@progbits
	.align	8
	.align		8
.nv.constant4:
        /*0000*/ 	.dword	_ZN41_INTERNAL_088dd6b1_4_k_cu_4ab71bd0_2321704cuda3std3__45__cpo5beginE
	.align		8
        /*0008*/ 	.dword	_ZN41_INTERNAL_088dd6b1_4_k_cu_4ab71bd0_2321704cuda3std3__45__cpo3endE
	.align		8
        /*0010*/ 	.dword	_ZN41_INTERNAL_088dd6b1_4_k_cu_4ab71bd0_2321704cuda3std3__45__cpo6cbeginE
	.align		8
        /*0018*/ 	.dword	_ZN41_INTERNAL_088dd6b1_4_k_cu_4ab71bd0_2321704cuda3std3__45__cpo4cendE
	.align		8
        /*0020*/ 	.dword	_ZN41_INTERNAL_088dd6b1_4_k_cu_4ab71bd0_2321704cuda3std3__45__cpo6rbeginE
	.align		8
        /*0028*/ 	.dword	_ZN41_INTERNAL_088dd6b1_4_k_cu_4ab71bd0_2321704cuda3std3__45__cpo4rendE
	.align		8
        /*0030*/ 	.dword	_ZN41_INTERNAL_088dd6b1_4_k_cu_4ab71bd0_2321704cuda3std3__45__cpo7crbeginE
	.align		8
        /*0038*/ 	.dword	_ZN41_INTERNAL_088dd6b1_4_k_cu_4ab71bd0_2321704cuda3std3__45__cpo5crendE
	.align		8
        /*0040*/ 	.dword	_ZN41_INTERNAL_088dd6b1_4_k_cu_4ab71bd0_2321704cuda3std3__443_GLOBAL__N__088dd6b1_4_k_cu_4ab71bd0_2321706ignoreE
	.align		8
        /*0048*/ 	.dword	_ZN41_INTERNAL_088dd6b1_4_k_cu_4ab71bd0_2321704cuda3std3__419piecewise_constructE
	.align		8
        /*0050*/ 	.dword	_ZN41_INTERNAL_088dd6b1_4_k_cu_4ab71bd0_2321704cuda3std3__48in_placeE
	.align		8
        /*0058*/ 	.dword	_ZN41_INTERNAL_088dd6b1_4_k_cu_4ab71bd0_2321704cuda3std3__420unreachable_sentinelE
	.align		8
        /*0060*/ 	.dword	_ZN41_INTERNAL_088dd6b1_4_k_cu_4ab71bd0_2321704cuda3std3__47nulloptE
	.align		8
        /*0068*/ 	.dword	_ZN41_INTERNAL_088dd6b1_4_k_cu_4ab71bd0_2321704cuda3std3__48unexpectE
	.align		8
        /*0070*/ 	.dword	_ZN41_INTERNAL_088dd6b1_4_k_cu_4ab71bd0_2321704cuda3std6ranges3__45__cpo4swapE
	.align		8
        /*0078*/ 	.dword	_ZN41_INTERNAL_088dd6b1_4_k_cu_4ab71bd0_2321704cuda3std6ranges3__45__cpo9iter_moveE
	.align		8
        /*0080*/ 	.dword	_ZN41_INTERNAL_088dd6b1_4_k_cu_4ab71bd0_2321704cuda3std6ranges3__45__cpo5beginE
	.align		8
        /*0088*/ 	.dword	_ZN41_INTERNAL_088dd6b1_4_k_cu_4ab71bd0_2321704cuda3std6ranges3__45__cpo3endE
	.align		8
        /*0090*/ 	.dword	_ZN41_INTERNAL_088dd6b1_4_k_cu_4ab71bd0_2321704cuda3std6ranges3__45__cpo6cbeginE
	.align		8
        /*0098*/ 	.dword	_ZN41_INTERNAL_088dd6b1_4_k_cu_4ab71bd0_2321704cuda3std6ranges3__45__cpo4cendE
	.align		8
        /*00a0*/ 	.dword	_ZN41_INTERNAL_088dd6b1_4_k_cu_4ab71bd0_2321704cuda3std6ranges3__45__cpo7advanceE
	.align		8
        /*00a8*/ 	.dword	_ZN41_INTERNAL_088dd6b1_4_k_cu_4ab71bd0_2321704cuda3std6ranges3__45__cpo9iter_swapE
	.align		8
        /*00b0*/ 	.dword	_ZN41_INTERNAL_088dd6b1_4_k_cu_4ab71bd0_2321704cuda3std6ranges3__45__cpo4nextE
	.align		8
        /*00b8*/ 	.dword	_ZN41_INTERNAL_088dd6b1_4_k_cu_4ab71bd0_2321704cuda3std6ranges3__45__cpo4prevE
	.align		8
        /*00c0*/ 	.dword	_ZN41_INTERNAL_088dd6b1_4_k_cu_4ab71bd0_2321704cuda3std6ranges3__45__cpo4dataE
	.align		8
        /*00c8*/ 	.dword	_ZN41_INTERNAL_088dd6b1_4_k_cu_4ab71bd0_2321704cuda3std6ranges3__45__cpo5cdataE
	.align		8
        /*00d0*/ 	.dword	_ZN41_INTERNAL_088dd6b1_4_k_cu_4ab71bd0_2321704cuda3std6ranges3__45__cpo4sizeE
	.align		8
        /*00d8*/ 	.dword	_ZN41_INTERNAL_088dd6b1_4_k_cu_4ab71bd0_2321704cuda3std6ranges3__45__cpo5ssizeE
	.align		8
        /*00e0*/ 	.dword	_ZN41_INTERNAL_088dd6b1_4_k_cu_4ab71bd0_2321704cuda3std6ranges3__45__cpo8distanceE
	.align		8
        /*00e8*/ 	.dword	_ZN41_INTERNAL_088dd6b1_4_k_cu_4ab71bd0_2321706thrust24THRUST_300001_SM_1000_NS6system6detail10sequential3seqE
	.align		8
        /*00f0*/ 	.dword	_ZN41_INTERNAL_088dd6b1_4_k_cu_4ab71bd0_2321706thrust24THRUST_300001_SM_1000_NS12placeholders2_1E
	.align		8
        /*00f8*/ 	.dword	_ZN41_INTERNAL_088dd6b1_4_k_cu_4ab71bd0_2321706thrust24THRUST_300001_SM_1000_NS12placeholders2_2E
	.align		8
        /*0100*/ 	.dword	_ZN41_INTERNAL_088dd6b1_4_k_cu_4ab71bd0_2321706thrust24THRUST_300001_SM_1000_NS12placeholders2_3E
	.align		8
        /*0108*/ 	.dword	_ZN41_INTERNAL_088dd6b1_4_k_cu_4ab71bd0_2321706thrust24THRUST_300001_SM_1000_NS12placeholders2_4E
	.align		8
        /*0110*/ 	.dword	_ZN41_INTERNAL_088dd6b1_4_k_cu_4ab71bd0_2321706thrust24THRUST_300001_SM_1000_NS12placeholders2_5E
	.align		8
        /*0118*/ 	.dword	_ZN41_INTERNAL_088dd6b1_4_k_cu_4ab71bd0_2321706thrust24THRUST_300001_SM_1000_NS12placeholders2_6E
	.align		8
        /*0120*/ 	.dword	_ZN41_INTERNAL_088dd6b1_4_k_cu_4ab71bd0_2321706thrust24THRUST_300001_SM_1000_NS12placeholders2_7E
	.align		8
        /*0128*/ 	.dword	_ZN41_INTERNAL_088dd6b1_4_k_cu_4ab71bd0_2321706thrust24THRUST_300001_SM_1000_NS12placeholders2_8E
	.align		8
        /*0130*/ 	.dword	_ZN41_INTERNAL_088dd6b1_4_k_cu_4ab71bd0_2321706thrust24THRUST_300001_SM_1000_NS12placeholders2_9E
	.align		8
        /*0138*/ 	.dword	_ZN41_INTERNAL_088dd6b1_4_k_cu_4ab71bd0_2321706thrust24THRUST_300001_SM_1000_NS12placeholders3_10E


//--------------------- .text._ZN3cub18CUB_300001_SM_10006detail11EmptyKernelIvEEvv --------------------------
	.section	.text._ZN3cub18CUB_300001_SM_10006detail11EmptyKernelIvEEvv,"ax",@progbits
	.align	128
        .global         _ZN3cub18CUB_300001_SM_10006detail11EmptyKernelIvEEvv
        .type           _ZN3cub18CUB_300001_SM_10006detail11EmptyKernelIvEEvv,@function
        .size           _ZN3cub18CUB_300001_SM_10006detail11EmptyKernelIvEEvv,(.L_x_1 - _ZN3cub18CUB_300001_SM_10006detail11EmptyKernelIvEEvv)
        .other          _ZN3cub18CUB_300001_SM_10006detail11EmptyKernelIvEEvv,@"STO_CUDA_ENTRY STV_DEFAULT"
_ZN3cub18CUB_300001_SM_10006detail11EmptyKernelIvEEvv:
.text._ZN3cub18CUB_300001_SM_10006detail11EmptyKernelIvEEvv:
[----:B------:R-:W-:Y:S01]  /*0000*/  LDC R1, c[0x0][0x37c] ;  /* 0x0000df00ff017b82 */ /* 0x000fe20000000800 */
[----:B------:R-:W-:Y:S05]  /*0010*/  EXIT ;  /* 0x000000000000794d */ /* 0x000fea0003800000 */
.L_x_0:
[----:B------:R-:W-:-:S00]  /*0020*/  BRA `(.L_x_0) ;  /* 0xfffffffc00fc7947 */ /* 0x000fc0000383ffff */
[----:B------:R-:W-:-:S00]  /*0030*/  NOP ;  /* 0x0000000000007918 */ /* 0x000fc00000000000 */
        /* <DEDUP_REMOVED lines=12> */
.L_x_1:


//--------------------- .nv.shared.reserved.0     --------------------------
	.section	.nv.shared.reserved.0,"aw",@nobits
	.weak		__nv_reservedSMEM_offset_0_alias
	.size		__nv_reservedSMEM_offset_0_alias, 0, 64
	.other		__nv_reservedSMEM_offset_0_alias,@"STO_CUDA_RESERVED_SHARED STV_DEFAULT"
__nv_reservedSMEM_offset_0_alias:
	.zero		0
	.zero		64


//--------------------- .nv.global                --------------------------
	.section	.nv.global,"aw",@nobits
.nv.global:
	.type		_ZN41_INTERNAL_088dd6b1_4_k_cu_4ab71bd0_2321706thrust24THRUST_300001_SM_1000_NS12placeholders2_5E,@object
	.size		_ZN41_INTERNAL_088dd6b1_4_k_cu_4ab71bd0_2321706thrust24THRUST_300001_SM_1000_NS12placeholders2_5E,(_ZN41_INTERNAL_088dd6b1_4_k_cu_4ab71bd0_2321704cuda3std3__45__cpo6cbeginE - _ZN41_INTERNAL_088dd6b1_4_k_cu_4ab71bd0_2321706thrust24THRUST_300001_SM_1000_NS12placeholders2_5E)
_ZN41_INTERNAL_088dd6b1_4_k_cu_4ab71bd0_2321706thrust24THRUST_300001_SM_1000_NS12placeholders2_5E:
	.zero		1
	.type		_ZN41_INTERNAL_088dd6b1_4_k_cu_4ab71bd0_2321704cuda3std3__45__cpo6cbeginE,@object
	.size		_ZN41_INTERNAL_088dd6b1_4_k_cu_4ab71bd0_2321704cuda3std3__45__cpo6cbeginE,(_ZN41_INTERNAL_088dd6b1_4_k_cu_4ab71bd0_2321704cuda3std6ranges3__45__cpo6cbeginE - _ZN41_INTERNAL_088dd6b1_4_k_cu_4ab71bd0_2321704cuda3std3__45__cpo6cbeginE)
_ZN41_INTERNAL_088dd6b1_4_k_cu_4ab71bd0_2321704cuda3std3__45__cpo6cbeginE:
	.zero		1
	.type		_ZN41_INTERNAL_088dd6b1_4_k_cu_4ab71bd0_2321704cuda3std6ranges3__45__cpo6cbeginE,@object
	.size		_ZN41_INTERNAL_088dd6b1_4_k_cu_4ab71bd0_2321704cuda3std6ranges3__45__cpo6cbeginE,(_ZN41_INTERNAL_088dd6b1_4_k_cu_4ab71bd0_2321704cuda3std3__48in_placeE - _ZN41_INTERNAL_088dd6b1_4_k_cu_4ab71bd0_2321704cuda3std6ranges3__45__cpo6cbeginE)
_ZN41_INTERNAL_088dd6b1_4_k_cu_4ab71bd0_2321704cuda3std6ranges3__45__cpo6cbeginE:
	.zero		1
	.type		_ZN41_INTERNAL_088dd6b1_4_k_cu_4ab71bd0_2321704cuda3std3__48in_placeE,@object
	.size		_ZN41_INTERNAL_088dd6b1_4_k_cu_4ab71bd0_2321704cuda3std3__48in_placeE,(_ZN41_INTERNAL_088dd6b1_4_k_cu_4ab71bd0_2321704cuda3std6ranges3__45__cpo4sizeE - _ZN41_INTERNAL_088dd6b1_4_k_cu_4ab71bd0_2321704cuda3std3__48in_placeE)
_ZN41_INTERNAL_088dd6b1_4_k_cu_4ab71bd0_2321704cuda3std3__48in_placeE:
	.zero		1
	.type		_ZN41_INTERNAL_088dd6b1_4_k_cu_4ab71bd0_2321704cuda3std6ranges3__45__cpo4sizeE,@object
	.size		_ZN41_INTERNAL_088dd6b1_4_k_cu_4ab71bd0_2321704cuda3std6ranges3__45__cpo4sizeE,(_ZN41_INTERNAL_088dd6b1_4_k_cu_4ab71bd0_2321706thrust24THRUST_300001_SM_1000_NS12placeholders2_9E - _ZN41_INTERNAL_088dd6b1_4_k_cu_4ab71bd0_2321704cuda3std6ranges3__45__cpo4sizeE)
_ZN41_INTERNAL_088dd6b1_4_k_cu_4ab71bd0_2321704cuda3std6ranges3__45__cpo4sizeE:
	.zero		1
	.type		_ZN41_INTERNAL_088dd6b1_4_k_cu_4ab71bd0_2321706thrust24THRUST_300001_SM_1000_NS12placeholders2_9E,@object
	.size		_ZN41_INTERNAL_088dd6b1_4_k_cu_4ab71bd0_2321706thrust24THRUST_300001_SM_1000_NS12placeholders2_9E,(_ZN41_INTERNAL_088dd6b1_4_k_cu_4ab71bd0_2321704cuda3std3__45__cpo7crbeginE - _ZN41_INTERNAL_088dd6b1_4_k_cu_4ab71bd0_2321706thrust24THRUST_300001_SM_1000_NS12placeholders2_9E)
_ZN41_INTERNAL_088dd6b1_4_k_cu_4ab71bd0_2321706thrust24THRUST_300001_SM_1000_NS12placeholders2_9E:
	.zero		1
	.type		_ZN41_INTERNAL_088dd6b1_4_k_cu_4ab71bd0_2321704cuda3std3__45__cpo7crbeginE,@object
	.size		_ZN41_INTERNAL_088dd6b1_4_k_cu_4ab71bd0_2321704cuda3std3__45__cpo7crbeginE,(_ZN41_INTERNAL_088dd6b1_4_k_cu_4ab71bd0_2321704cuda3std6ranges3__45__cpo4nextE - _ZN41_INTERNAL_088dd6b1_4_k_cu_4ab71bd0_2321704cuda3std3__45__cpo7crbeginE)
_ZN41_INTERNAL_088dd6b1_4_k_cu_4ab71bd0_2321704cuda3std3__45__cpo7crbeginE:
	.zero		1
	.type		_ZN41_INTERNAL_088dd6b1_4_k_cu_4ab71bd0_2321704cuda3std6ranges3__45__cpo4nextE,@object
	.size		_ZN41_INTERNAL_088dd6b1_4_k_cu_4ab71bd0_2321704cuda3std6ranges3__45__cpo4nextE,(_ZN41_INTERNAL_088dd6b1_4_k_cu_4ab71bd0_2321704cuda3std6ranges3__45__cpo4swapE - _ZN41_INTERNAL_088dd6b1_4_k_cu_4ab71bd0_2321704cuda3std6ranges3__45__cpo4nextE)
_ZN41_INTERNAL_088dd6b1_4_k_cu_4ab71bd0_2321704cuda3std6ranges3__45__cpo4nextE:
	.zero		1
	.type		_ZN41_INTERNAL_088dd6b1_4_k_cu_4ab71bd0_2321704cuda3std6ranges3__45__cpo4swapE,@object
	.size		_ZN41_INTERNAL_088dd6b1_4_k_cu_4ab71bd0_2321704cuda3std6ranges3__45__cpo4swapE,(_ZN41_INTERNAL_088dd6b1_4_k_cu_4ab71bd0_2321706thrust24THRUST_300001_SM_1000_NS12placeholders2_1E - _ZN41_INTERNAL_088dd6b1_4_k_cu_4ab71bd0_2321704cuda3std6ranges3__45__cpo4swapE)
_ZN41_INTERNAL_088dd6b1_4_k_cu_4ab71bd0_2321704cuda3std6ranges3__45__cpo4swapE:
	.zero		1
	.type		_ZN41_INTERNAL_088dd6b1_4_k_cu_4ab71bd0_2321706thrust24THRUST_300001_SM_1000_NS12placeholders2_1E,@object
	.size		_ZN41_INTERNAL_088dd6b1_4_k_cu_4ab71bd0_2321706thrust24THRUST_300001_SM_1000_NS12placeholders2_1E,(_ZN41_INTERNAL_088dd6b1_4_k_cu_4ab71bd0_2321706thrust24THRUST_300001_SM_1000_NS12placeholders2_3E - _ZN41_INTERNAL_088dd6b1_4_k_cu_4ab71bd0_2321706thrust24THRUST_300001_SM_1000_NS12placeholders2_1E)
_ZN41_INTERNAL_088dd6b1_4_k_cu_4ab71bd0_2321706thrust24THRUST_300001_SM_1000_NS12placeholders2_1E:
	.zero		1
	.type		_ZN41_INTERNAL_088dd6b1_4_k_cu_4ab71bd0_2321706thrust24THRUST_300001_SM_1000_NS12placeholders2_3E,@object
	.size		_ZN41_INTERNAL_088dd6b1_4_k_cu_4ab71bd0_2321706thrust24THRUST_300001_SM_1000_NS12placeholders2_3E,(_ZN41_INTERNAL_088dd6b1_4_k_cu_4ab71bd0_2321704cuda3std3__45__cpo5beginE - _ZN41_INTERNAL_088dd6b1_4_k_cu_4ab71bd0_2321706thrust24THRUST_300001_SM_1000_NS12placeholders2_3E)
_ZN41_INTERNAL_088dd6b1_4_k_cu_4ab71bd0_2321706thrust24THRUST_300001_SM_1000_NS12placeholders2_3E:
	.zero		1
	.type		_ZN41_INTERNAL_088dd6b1_4_k_cu_4ab71bd0_2321704cuda3std3__45__cpo5beginE,@object
	.size		_ZN41_INTERNAL_088dd6b1_4_k_cu_4ab71bd0_2321704cuda3std3__45__cpo5beginE,(_ZN41_INTERNAL_088dd6b1_4_k_cu_4ab71bd0_2321704cuda3std6ranges3__45__cpo5beginE - _ZN41_INTERNAL_088dd6b1_4_k_cu_4ab71bd0_2321704cuda3std3__45__cpo5beginE)
_ZN41_INTERNAL_088dd6b1_4_k_cu_4ab71bd0_2321704cuda3std3__45__cpo5beginE:
	.zero		1
	.type		_ZN41_INTERNAL_088dd6b1_4_k_cu_4ab71bd0_2321704cuda3std6ranges3__45__cpo5beginE,@object
	.size		_ZN41_INTERNAL_088dd6b1_4_k_cu_4ab71bd0_2321704cuda3std6ranges3__45__cpo5beginE,(_ZN41_INTERNAL_088dd6b1_4_k_cu_4ab71bd0_2321704cuda3std3__443_GLOBAL__N__088dd6b1_4_k_cu_4ab71bd0_2321706ignoreE - _ZN41_INTERNAL_088dd6b1_4_k_cu_4ab71bd0_2321704cuda3std6ranges3__45__cpo5beginE)
_ZN41_INTERNAL_088dd6b1_4_k_cu_4ab71bd0_2321704cuda3std6ranges3__45__cpo5beginE:
	.zero		1
	.type		_ZN41_INTERNAL_088dd6b1_4_k_cu_4ab71bd0_2321704cuda3std3__443_GLOBAL__N__088dd6b1_4_k_cu_4ab71bd0_2321706ignoreE,@object
	.size		_ZN41_INTERNAL_088dd6b1_4_k_cu_4ab71bd0_2321704cuda3std3__443_GLOBAL__N__088dd6b1_4_k_cu_4ab71bd0_2321706ignoreE,(_ZN41_INTERNAL_088dd6b1_4_k_cu_4ab71bd0_2321704cuda3std6ranges3__45__cpo4dataE - _ZN41_INTERNAL_088dd6b1_4_k_cu_4ab71bd0_2321704cuda3std3__443_GLOBAL__N__088dd6b1_4_k_cu_4ab71bd0_2321706ignoreE)
_ZN41_INTERNAL_088dd6b1_4_k_cu_4ab71bd0_2321704cuda3std3__443_GLOBAL__N__088dd6b1_4_k_cu_4ab71bd0_2321706ignoreE:
	.zero		1
	.type		_ZN41_INTERNAL_088dd6b1_4_k_cu_4ab71bd0_2321704cuda3std6ranges3__45__cpo4dataE,@object
	.size		_ZN41_INTERNAL_088dd6b1_4_k_cu_4ab71bd0_2321704cuda3std6ranges3__45__cpo4dataE,(_ZN41_INTERNAL_088dd6b1_4_k_cu_4ab71bd0_2321706thrust24THRUST_300001_SM_1000_NS12placeholders2_7E - _ZN41_INTERNAL_088dd6b1_4_k_cu_4ab71bd0_2321704cuda3std6ranges3__45__cpo4dataE)
_ZN41_INTERNAL_088dd6b1_4_k_cu_4ab71bd0_2321704cuda3std6ranges3__45__cpo4dataE:
	.zero		1
	.type		_ZN41_INTERNAL_088dd6b1_4_k_cu_4ab71bd0_2321706thrust24THRUST_300001_SM_1000_NS12placeholders2_7E,@object
	.size		_ZN41_INTERNAL_088dd6b1_4_k_cu_4ab71bd0_2321706thrust24THRUST_300001_SM_1000_NS12placeholders2_7E,(_ZN41_INTERNAL_088dd6b1_4_k_cu_4ab71bd0_2321704cuda3std3__45__cpo6rbeginE - _ZN41_INTERNAL_088dd6b1_4_k_cu_4ab71bd0_2321706thrust24THRUST_300001_SM_1000_NS12placeholders2_7E)
_ZN41_INTERNAL_088dd6b1_4_k_cu_4ab71bd0_2321706thrust24THRUST_300001_SM_1000_NS12placeholders2_7E:
	.zero		1
	.type		_ZN41_INTERNAL_088dd6b1_4_k_cu_4ab71bd0_2321704cuda3std3__45__cpo6rbeginE,@object
	.size		_ZN41_INTERNAL_088dd6b1_4_k_cu_4ab71bd0_2321704cuda3std3__45__cpo6rbeginE,(_ZN41_INTERNAL_088dd6b1_4_k_cu_4ab71bd0_2321704cuda3std6ranges3__45__cpo7advanceE - _ZN41_INTERNAL_088dd6b1_4_k_cu_4ab71bd0_2321704cuda3std3__45__cpo6rbeginE)
_ZN41_INTERNAL_088dd6b1_4_k_cu_4ab71bd0_2321704cuda3std3__45__cpo6rbeginE:
	.zero		1
	.type		_ZN41_INTERNAL_088dd6b1_4_k_cu_4ab71bd0_2321704cuda3std6ranges3__45__cpo7advanceE,@object
	.size		_ZN41_INTERNAL_088dd6b1_4_k_cu_4ab71bd0_2321704cuda3std6ranges3__45__cpo7advanceE,(_ZN41_INTERNAL_088dd6b1_4_k_cu_4ab71bd0_2321704cuda3std3__47nulloptE - _ZN41_INTERNAL_088dd6b1_4_k_cu_4ab71bd0_2321704cuda3std6ranges3__45__cpo7advanceE)
_ZN41_INTERNAL_088dd6b1_4_k_cu_4ab71bd0_2321704cuda3std6ranges3__45__cpo7advanceE:
	.zero		1
	.type		_ZN41_INTERNAL_088dd6b1_4_k_cu_4ab71bd0_2321704cuda3std3__47nulloptE,@object
	.size		_ZN41_INTERNAL_088dd6b1_4_k_cu_4ab71bd0_2321704cuda3std3__47nulloptE,(_ZN41_INTERNAL_088dd6b1_4_k_cu_4ab71bd0_2321704cuda3std6ranges3__45__cpo8distanceE - _ZN41_INTERNAL_088dd6b1_4_k_cu_4ab71bd0_2321704cuda3std3__47nulloptE)
_ZN41_INTERNAL_088dd6b1_4_k_cu_4ab71bd0_2321704cuda3std3__47nulloptE:
	.zero		1
	.type		_ZN41_INTERNAL_088dd6b1_4_k_cu_4ab71bd0_2321704cuda3std6ranges3__45__cpo8distanceE,@object
	.size		_ZN41_INTERNAL_088dd6b1_4_k_cu_4ab71bd0_2321704cuda3std6ranges3__45__cpo8distanceE,(_ZN41_INTERNAL_088dd6b1_4_k_cu_4ab71bd0_2321706thrust24THRUST_300001_SM_1000_NS12placeholders2_6E - _ZN41_INTERNAL_088dd6b1_4_k_cu_4ab71bd0_2321704cuda3std6ranges3__45__cpo8distanceE)
_ZN41_INTERNAL_088dd6b1_4_k_cu_4ab71bd0_2321704cuda3std6ranges3__45__cpo8distanceE:
	.zero		1
	.type		_ZN41_INTERNAL_088dd6b1_4_k_cu_4ab71bd0_2321706thrust24THRUST_300001_SM_1000_NS12placeholders2_6E,@object
	.size		_ZN41_INTERNAL_088dd6b1_4_k_cu_4ab71bd0_2321706thrust24THRUST_300001_SM_1000_NS12placeholders2_6E,(_ZN41_INTERNAL_088dd6b1_4_k_cu_4ab71bd0_2321704cuda3std3__45__cpo4cendE - _ZN41_INTERNAL_088dd6b1_4_k_cu_4ab71bd0_2321706thrust24THRUST_300001_SM_1000_NS12placeholders2_6E)
_ZN41_INTERNAL_088dd6b1_4_k_cu_4ab71bd0_2321706thrust24THRUST_300001_SM_1000_NS12placeholders2_6E:
	.zero		1
	.type		_ZN41_INTERNAL_088dd6b1_4_k_cu_4ab71bd0_2321704cuda3std3__45__cpo4cendE,@object
	.size		_ZN41_INTERNAL_088dd6b1_4_k_cu_4ab71bd0_2321704cuda3std3__45__cpo4cendE,(_ZN41_INTERNAL_088dd6b1_4_k_cu_4ab71bd0_2321704cuda3std6ranges3__45__cpo4cendE - _ZN41_INTERNAL_088dd6b1_4_k_cu_4ab71bd0_2321704cuda3std3__45__cpo4cendE)
_ZN41_INTERNAL_088dd6b1_4_k_cu_4ab71bd0_2321704cuda3std3__45__cpo4cendE:
	.zero		1
	.type		_ZN41_INTERNAL_088dd6b1_4_k_cu_4ab71bd0_2321704cuda3std6ranges3__45__cpo4cendE,@object
	.size		_ZN41_INTERNAL_088dd6b1_4_k_cu_4ab71bd0_2321704cuda3std6ranges3__45__cpo4cendE,(_ZN41_INTERNAL_088dd6b1_4_k_cu_4ab71bd0_2321704cuda3std3__420unreachable_sentinelE - _ZN41_INTERNAL_088dd6b1_4_k_cu_4ab71bd0_2321704cuda3std6ranges3__45__cpo4cendE)
_ZN41_INTERNAL_088dd6b1_4_k_cu_4ab71bd0_2321704cuda3std6ranges3__45__cpo4cendE:
	.zero		1
	.type		_ZN41_INTERNAL_088dd6b1_4_k_cu_4ab71bd0_2321704cuda3std3__420unreachable_sentinelE,@object
	.size		_ZN41_INTERNAL_088dd6b1_4_k_cu_4ab71bd0_2321704cuda3std3__420unreachable_sentinelE,(_ZN41_INTERNAL_088dd6b1_4_k_cu_4ab71bd0_2321704cuda3std6ranges3__45__cpo5ssizeE - _ZN41_INTERNAL_088dd6b1_4_k_cu_4ab71bd0_2321704cuda3std3__420unreachable_sentinelE)
_ZN41_INTERNAL_088dd6b1_4_k_cu_4ab71bd0_2321704cuda3std3__420unreachable_sentinelE:
	.zero		1
	.type		_ZN41_INTERNAL_088dd6b1_4_k_cu_4ab71bd0_2321704cuda3std6ranges3__45__cpo5ssizeE,@object
	.size		_ZN41_INTERNAL_088dd6b1_4_k_cu_4ab71bd0_2321704cuda3std6ranges3__45__cpo5ssizeE,(_ZN41_INTERNAL_088dd6b1_4_k_cu_4ab71bd0_2321706thrust24THRUST_300001_SM_1000_NS12placeholders3_10E - _ZN41_INTERNAL_088dd6b1_4_k_cu_4ab71bd0_2321704cuda3std6ranges3__45__cpo5ssizeE)
_ZN41_INTERNAL_088dd6b1_4_k_cu_4ab71bd0_2321704cuda3std6ranges3__45__cpo5ssizeE:
	.zero		1
	.type		_ZN41_INTERNAL_088dd6b1_4_k_cu_4ab71bd0_2321706thrust24THRUST_300001_SM_1000_NS12placeholders3_10E,@object
	.size		_ZN41_INTERNAL_088dd6b1_4_k_cu_4ab71bd0_2321706thrust24THRUST_300001_SM_1000_NS12placeholders3_10E,(_ZN41_INTERNAL_088dd6b1_4_k_cu_4ab71bd0_2321704cuda3std3__45__cpo5crendE - _ZN41_INTERNAL_088dd6b1_4_k_cu_4ab71bd0_2321706thrust24THRUST_300001_SM_1000_NS12placeholders3_10E)
_ZN41_INTERNAL_088dd6b1_4_k_cu_4ab71bd0_2321706thrust24THRUST_300001_SM_1000_NS12placeholders3_10E:
	.zero		1
	.type		_ZN41_INTERNAL_088dd6b1_4_k_cu_4ab71bd0_2321704cuda3std3__45__cpo5crendE,@object
	.size		_ZN41_INTERNAL_088dd6b1_4_k_cu_4ab71bd0_2321704cuda3std3__45__cpo5crendE,(_ZN41_INTERNAL_088dd6b1_4_k_cu_4ab71bd0_2321704cuda3std6ranges3__45__cpo4prevE - _ZN41_INTERNAL_088dd6b1_4_k_cu_4ab71bd0_2321704cuda3std3__45__cpo5crendE)
_ZN41_INTERNAL_088dd6b1_4_k_cu_4ab71bd0_2321704cuda3std3__45__cpo5crendE:
	.zero		1
	.type		_ZN41_INTERNAL_088dd6b1_4_k_cu_4ab71bd0_2321704cuda3std6ranges3__45__cpo4prevE,@object
	.size		_ZN41_INTERNAL_088dd6b1_4_k_cu_4ab71bd0_2321704cuda3std6ranges3__45__cpo4prevE,(_ZN41_INTERNAL_088dd6b1_4_k_cu_4ab71bd0_2321704cuda3std6ranges3__45__cpo9iter_moveE - _ZN41_INTERNAL_088dd6b1_4_k_cu_4ab71bd0_2321704cuda3std6ranges3__45__cpo4prevE)
_ZN41_INTERNAL_088dd6b1_4_k_cu_4ab71bd0_2321704cuda3std6ranges3__45__cpo4prevE:
	.zero		1
	.type		_ZN41_INTERNAL_088dd6b1_4_k_cu_4ab71bd0_2321704cuda3std6ranges3__45__cpo9iter_moveE,@object
	.size		_ZN41_INTERNAL_088dd6b1_4_k_cu_4ab71bd0_2321704cuda3std6ranges3__45__cpo9iter_moveE,(_ZN41_INTERNAL_088dd6b1_4_k_cu_4ab71bd0_2321706thrust24THRUST_300001_SM_1000_NS12placeholders2_2E - _ZN41_INTERNAL_088dd6b1_4_k_cu_4ab71bd0_2321704cuda3std6ranges3__45__cpo9iter_moveE)
_ZN41_INTERNAL_088dd6b1_4_k_cu_4ab71bd0_2321704cuda3std6ranges3__45__cpo9iter_moveE:
	.zero		1
	.type		_ZN41_INTERNAL_088dd6b1_4_k_cu_4ab71bd0_2321706thrust24THRUST_300001_SM_1000_NS12placeholders2_2E,@object
	.size		_ZN41_INTERNAL_088dd6b1_4_k_cu_4ab71bd0_2321706thrust24THRUST_300001_SM_1000_NS12placeholders2_2E,(_ZN41_INTERNAL_088dd6b1_4_k_cu_4ab71bd0_2321706thrust24THRUST_300001_SM_1000_NS12placeholders2_4E - _ZN41_INTERNAL_088dd6b1_4_k_cu_4ab71bd0_2321706thrust24THRUST_300001_SM_1000_NS12placeholders2_2E)
_ZN41_INTERNAL_088dd6b1_4_k_cu_4ab71bd0_2321706thrust24THRUST_300001_SM_1000_NS12placeholders2_2E:
	.zero		1
	.type		_ZN41_INTERNAL_088dd6b1_4_k_cu_4ab71bd0_2321706thrust24THRUST_300001_SM_1000_NS12placeholders2_4E,@object
	.size		_ZN41_INTERNAL_088dd6b1_4_k_cu_4ab71bd0_2321706thrust24THRUST_300001_SM_1000_NS12placeholders2_4E,(_ZN41_INTERNAL_088dd6b1_4_k_cu_4ab71bd0_2321704cuda3std3__45__cpo3endE - _ZN41_INTERNAL_088dd6b1_4_k_cu_4ab71bd0_2321706thrust24THRUST_300001_SM_1000_NS12placeholders2_4E)
_ZN41_INTERNAL_088dd6b1_4_k_cu_4ab71bd0_2321706thrust24THRUST_300001_SM_1000_NS12placeholders2_4E:
	.zero		1
	.type		_ZN41_INTERNAL_088dd6b1_4_k_cu_4ab71bd0_2321704cuda3std3__45__cpo3endE,@object
	.size		_ZN41_INTERNAL_088dd6b1_4_k_cu_4ab71bd0_2321704cuda3std3__45__cpo3endE,(_ZN41_INTERNAL_088dd6b1_4_k_cu_4ab71bd0_2321704cuda3std6ranges3__45__cpo3endE - _ZN41_INTERNAL_088dd6b1_4_k_cu_4ab71bd0_2321704cuda3std3__45__cpo3endE)
_ZN41_INTERNAL_088dd6b1_4_k_cu_4ab71bd0_2321704cuda3std3__45__cpo3endE:
	.zero		1
	.type		_ZN41_INTERNAL_088dd6b1_4_k_cu_4ab71bd0_2321704cuda3std6ranges3__45__cpo3endE,@object
	.size		_ZN41_INTERNAL_088dd6b1_4_k_cu_4ab71bd0_2321704cuda3std6ranges3__45__cpo3endE,(_ZN41_INTERNAL_088dd6b1_4_k_cu_4ab71bd0_2321704cuda3std3__419piecewise_constructE - _ZN41_INTERNAL_088dd6b1_4_k_cu_4ab71bd0_2321704cuda3std6ranges3__45__cpo3endE)
_ZN41_INTERNAL_088dd6b1_4_k_cu_4ab71bd0_2321704cuda3std6ranges3__45__cpo3endE:
	.zero		1
	.type		_ZN41_INTERNAL_088dd6b1_4_k_cu_4ab71bd0_2321704cuda3std3__419piecewise_constructE,@object
	.size		_ZN41_INTERNAL_088dd6b1_4_k_cu_4ab71bd0_2321704cuda3std3__419piecewise_constructE,(_ZN41_INTERNAL_088dd6b1_4_k_cu_4ab71bd0_2321704cuda3std6ranges3__45__cpo5cdataE - _ZN41_INTERNAL_088dd6b1_4_k_cu_4ab71bd0_2321704cuda3std3__419piecewise_constructE)
_ZN41_INTERNAL_088dd6b1_4_k_cu_4ab71bd0_2321704cuda3std3__419piecewise_constructE:
	.zero		1
	.type		_ZN41_INTERNAL_088dd6b1_4_k_cu_4ab71bd0_2321704cuda3std6ranges3__45__cpo5cdataE,@object
	.size		_ZN41_INTERNAL_088dd6b1_4_k_cu_4ab71bd0_2321704cuda3std6ranges3__45__cpo5cdataE,(_ZN41_INTERNAL_088dd6b1_4_k_cu_4ab71bd0_2321706thrust24THRUST_300001_SM_1000_NS12placeholders2_8E - _ZN41_INTERNAL_088dd6b1_4_k_cu_4ab71bd0_2321704cuda3std6ranges3__45__cpo5cdataE)
_ZN41_INTERNAL_088dd6b1_4_k_cu_4ab71bd0_2321704cuda3std6ranges3__45__cpo5cdataE:
	.zero		1
	.type		_ZN41_INTERNAL_088dd6b1_4_k_cu_4ab71bd0_2321706thrust24THRUST_300001_SM_1000_NS12placeholders2_8E,@object
	.size		_ZN41_INTERNAL_088dd6b1_4_k_cu_4ab71bd0_2321706thrust24THRUST_300001_SM_1000_NS12placeholders2_8E,(_ZN41_INTERNAL_088dd6b1_4_k_cu_4ab71bd0_2321704cuda3std3__45__cpo4rendE - _ZN41_INTERNAL_088dd6b1_4_k_cu_4ab71bd0_2321706thrust24THRUST_300001_SM_1000_NS12placeholders2_8E)
_ZN41_INTERNAL_088dd6b1_4_k_cu_4ab71bd0_2321706thrust24THRUST_300001_SM_1000_NS12placeholders2_8E:
	.zero		1
	.type		_ZN41_INTERNAL_088dd6b1_4_k_cu_4ab71bd0_2321704cuda3std3__45__cpo4rendE,@object
	.size		_ZN41_INTERNAL_088dd6b1_4_k_cu_4ab71bd0_2321704cuda3std3__45__cpo4rendE,(_ZN41_INTERNAL_088dd6b1_4_k_cu_4ab71bd0_2321704cuda3std6ranges3__45__cpo9iter_swapE - _ZN41_INTERNAL_088dd6b1_4_k_cu_4ab71bd0_2321704cuda3std3__45__cpo4rendE)
_ZN41_INTERNAL_088dd6b1_4_k_cu_4ab71bd0_2321704cuda3std3__45__cpo4rendE:
	.zero		1
	.type		_ZN41_INTERNAL_088dd6b1_4_k_cu_4ab71bd0_2321704cuda3std6ranges3__45__cpo9iter_swapE,@object
	.size		_ZN41_INTERNAL_088dd6b1_4_k_cu_4ab71bd0_2321704cuda3std6ranges3__45__cpo9iter_swapE,(_ZN41_INTERNAL_088dd6b1_4_k_cu_4ab71bd0_2321704cuda3std3__48unexpectE - _ZN41_INTERNAL_088dd6b1_4_k_cu_4ab71bd0_2321704cuda3std6ranges3__45__cpo9iter_swapE)
_ZN41_INTERNAL_088dd6b1_4_k_cu_4ab71bd0_2321704cuda3std6ranges3__45__cpo9iter_swapE:
	.zero		1
	.type		_ZN41_INTERNAL_088dd6b1_4_k_cu_4ab71bd0_2321704cuda3std3__48unexpectE,@object
	.size		_ZN41_INTERNAL_088dd6b1_4_k_cu_4ab71bd0_2321704cuda3std3__48unexpectE,(_ZN41_INTERNAL_088dd6b1_4_k_cu_4ab71bd0_2321706thrust24THRUST_300001_SM_1000_NS6system6detail10sequential3seqE - _ZN41_INTERNAL_088dd6b1_4_k_cu_4ab71bd0_2321704cuda3std3__48unexpectE)
_ZN41_INTERNAL_088dd6b1_4_k_cu_4ab71bd0_2321704cuda3std3__48unexpectE:
	.zero		1
	.type		_ZN41_INTERNAL_088dd6b1_4_k_cu_4ab71bd0_2321706thrust24THRUST_300001_SM_1000_NS6system6detail10sequential3seqE,@object
	.size		_ZN41_INTERNAL_088dd6b1_4_k_cu_4ab71bd0_2321706thrust24THRUST_300001_SM_1000_NS6system6detail10sequential3seqE,(.L_29 - _ZN41_INTERNAL_088dd6b1_4_k_cu_4ab71bd0_2321706thrust24THRUST_300001_SM_1000_NS6system6detail10sequential3seqE)
_ZN41_INTERNAL_088dd6b1_4_k_cu_4ab71bd0_2321706thrust24THRUST_300001_SM_1000_NS6system6detail10sequential3seqE:
	.zero		1
.L_29:


//--------------------- .nv.constant0._ZN3cub18CUB_300001_SM_10006detail11EmptyKernelIvEEvv --------------------------
	.section	.nv.constant0._ZN3cub18CUB_300001_SM_10006detail11EmptyKernelIvEEvv,"a",@progbits
	.sectionflags	@""
	.align	4
.nv.constant0._ZN3cub18CUB_300001_SM_10006detail11EmptyKernelIvEEvv:
	.zero		896


//--------------------- SYMBOLS --------------------------

	.type		.nv.reservedSmem.offset0,@object
	.size		.nv.reservedSmem.offset0,0x4
